//
// Generated by NVIDIA NVVM Compiler
//
// Compiler Build ID: CL-36424714
// Cuda compilation tools, release 13.0, V13.0.88
// Based on NVVM 20.0.0
//

.version 9.0
.target sm_100
.address_size 64

	// .globl	_Z11foo_kernel1IfEvPKT_

.visible .entry _Z11foo_kernel1IfEvPKT_(
	.param .u64 .ptr .align 1 _Z11foo_kernel1IfEvPKT__param_0
)
{


	ret;

}
	// .globl	_Z11foo_kernel1IdEvPKT_
.visible .entry _Z11foo_kernel1IdEvPKT_(
	.param .u64 .ptr .align 1 _Z11foo_kernel1IdEvPKT__param_0
)
{


	ret;

}


// ===== COMPILED SASS (sm_100) =====

	.target	sm_100

	.elftype	@"ET_EXEC"


//--------------------- .note.nv.tkinfo           --------------------------
	.section	.note.nv.tkinfo,"",@"SHT_NOTE"
	.sectionflags	@"SHF_NOTE_NV_TKINFO"
	.tkinfo
        /*0018*/ 	.word	0x00000002
        /*0030*/ 	.string	""
        /*0030*/ 	.string	"ptxas"
        /*0030*/ 	.string	"Cuda compilation tools, release 13.0, V13.0.88"
        /*0030*/ 	.string	"Build cuda_13.0.r13.0/compiler.36424714_0"
        /*0030*/ 	.string	"-arch sm_100 -m 64 "



//--------------------- .note.nv.cuinfo           --------------------------
	.section	.note.nv.cuinfo,"",@"SHT_NOTE"
	.sectionflags	@"SHF_NOTE_NV_CUINFO"
        /*0018*/ 	.short	0x0002
        /*001a*/ 	.short	0x0064
        /*001c*/ 	.short	0x0082
	.zero		2


//--------------------- .nv.info                  --------------------------
	.section	.nv.info,"",@"SHT_CUDA_INFO"
	.align	4


	//----- nvinfo : EIATTR_REGCOUNT
	.align		4
        /*0000*/ 	.byte	0x04, 0x2f
        /*0002*/ 	.short	(.L_1 - .L_0)
	.align		4
.L_0:
        /*0004*/ 	.word	index@(_Z11foo_kernel1IfEvPKT_)
        /*0008*/ 	.word	0x00000004


	//----- nvinfo : EIATTR_FRAME_SIZE
	.align		4
.L_1:
        /*000c*/ 	.byte	0x04, 0x11
        /*000e*/ 	.short	(.L_3 - .L_2)
	.align		4
.L_2:
        /*0010*/ 	.word	index@(_Z11foo_kernel1IfEvPKT_)
        /*0014*/ 	.word	0x00000000


	//----- nvinfo : EIATTR_REGCOUNT
	.align		4
.L_3:
        /*0018*/ 	.byte	0x04, 0x2f
        /*001a*/ 	.short	(.L_5 - .L_4)
	.align		4
.L_4:
        /*001c*/ 	.word	index@(_Z11foo_kernel1IdEvPKT_)
        /*0020*/ 	.word	0x00000004


	//----- nvinfo : EIATTR_FRAME_SIZE
	.align		4
.L_5:
        /*0024*/ 	.byte	0x04, 0x11
        /*0026*/ 	.short	(.L_7 - .L_6)
	.align		4
.L_6:
        /*0028*/ 	.word	index@(_Z11foo_kernel1IdEvPKT_)
        /*002c*/ 	.word	0x00000000


	//----- nvinfo : EIATTR_MIN_STACK_SIZE
	.align		4
.L_7:
        /*0030*/ 	.byte	0x04, 0x12
        /*0032*/ 	.short	(.L_9 - .L_8)
	.align		4
.L_8:
        /*0034*/ 	.word	index@(_Z11foo_kernel1IdEvPKT_)
        /*0038*/ 	.word	0x00000000


	//----- nvinfo : EIATTR_MIN_STACK_SIZE
	.align		4
.L_9:
        /*003c*/ 	.byte	0x04, 0x12
        /*003e*/ 	.short	(.L_11 - .L_10)
	.align		4
.L_10:
        /*0040*/ 	.word	index@(_Z11foo_kernel1IfEvPKT_)
        /*0044*/ 	.word	0x00000000
.L_11:


//--------------------- .nv.compat                --------------------------
	.section	.nv.compat,"",@"SHT_CUDA_COMPAT_INFO"
	.align	4
        /*0000*/ 	.byte	0x02, 0x09, 0x00, 0x00, 0x02, 0x02, 0x01, 0x00, 0x02, 0x05, 0x05, 0x00, 0x03, 0x07, 0x01, 0x01
        /*0010*/ 	.byte	0x02, 0x03, 0x00, 0x00, 0x02, 0x06, 0x01, 0x00, 0x04, 0x0b, 0x08, 0x00, 0x09, 0x00, 0x00, 0x00
        /*0020*/ 	.byte	0x00, 0x00, 0x00, 0x00


//--------------------- .nv.info._Z11foo_kernel1IdEvPKT_ --------------------------
	.section	.nv.info._Z11foo_kernel1IdEvPKT_,"",@"SHT_CUDA_INFO"
	.sectionflags	@""
	.align	4


	//----- nvinfo : EIATTR_CUDA_API_VERSION
	.align		4
        /*0000*/ 	.byte	0x04, 0x37
        /*0002*/ 	.short	(.L_13 - .L_12)
.L_12:
        /*0004*/ 	.word	0x00000082


	//----- nvinfo : EIATTR_KPARAM_INFO
	.align		4
.L_13:
        /*0008*/ 	.byte	0x04, 0x17
        /*000a*/ 	.short	(.L_15 - .L_14)
.L_14:
        /*000c*/ 	.word	0x00000000
        /*0010*/ 	.short	0x0000
        /*0012*/ 	.short	0x0000
        /*0014*/ 	.byte	0x00, 0xf5, 0x21, 0x00


	//----- nvinfo : EIATTR_SPARSE_MMA_MASK
	.align		4
.L_15:
        /*0018*/ 	.byte	0x03, 0x50
        /*001a*/ 	.short	0x0000


	//----- nvinfo : EIATTR_MAXREG_COUNT
	.align		4
        /*001c*/ 	.byte	0x03, 0x1b
        /*001e*/ 	.short	0x00ff


	//----- nvinfo : EIATTR_MERCURY_ISA_VERSION
	.align		4
        /*0020*/ 	.byte	0x03, 0x5f
        /*0022*/ 	.short	0x0101


	//----- nvinfo : EIATTR_VRC_CTA_INIT_COUNT
	.align		4
        /*0024*/ 	.byte	0x02, 0x4a
	.zero		1
	.zero		1


	//----- nvinfo : EIATTR_EXIT_INSTR_OFFSETS
	.align		4
        /*0028*/ 	.byte	0x04, 0x1c
        /*002a*/ 	.short	(.L_17 - .L_16)


	//   ....[0]....
.L_16:
        /*002c*/ 	.word	0x00000010


	//----- nvinfo : EIATTR_CBANK_PARAM_SIZE
	.align		4
.L_17:
        /*0030*/ 	.byte	0x03, 0x19
        /*0032*/ 	.short	0x0008


	//----- nvinfo : EIATTR_PARAM_CBANK
	.align		4
        /*0034*/ 	.byte	0x04, 0x0a
        /*0036*/ 	.short	(.L_19 - .L_18)
	.align		4
.L_18:
        /*0038*/ 	.word	index@(.nv.constant0._Z11foo_kernel1IdEvPKT_)
        /*003c*/ 	.short	0x0380
        /*003e*/ 	.short	0x0008


	//----- nvinfo : EIATTR_SW_WAR
	.align		4
.L_19:
        /*0040*/ 	.byte	0x04, 0x36
        /*0042*/ 	.short	(.L_21 - .L_20)
.L_20:
        /*0044*/ 	.word	0x00000008
.L_21:


//--------------------- .nv.info._Z11foo_kernel1IfEvPKT_ --------------------------
	.section	.nv.info._Z11foo_kernel1IfEvPKT_,"",@"SHT_CUDA_INFO"
	.sectionflags	@""
	.align	4


	//----- nvinfo : EIATTR_CUDA_API_VERSION
	.align		4
        /*0000*/ 	.byte	0x04, 0x37
        /*0002*/ 	.short	(.L_23 - .L_22)
.L_22:
        /*0004*/ 	.word	0x00000082


	//----- nvinfo : EIATTR_KPARAM_INFO
	.align		4
.L_23:
        /*0008*/ 	.byte	0x04, 0x17
        /*000a*/ 	.short	(.L_25 - .L_24)
.L_24:
        /*000c*/ 	.word	0x00000000
        /*0010*/ 	.short	0x0000
        /*0012*/ 	.short	0x0000
        /*0014*/ 	.byte	0x00, 0xf5, 0x21, 0x00


	//----- nvinfo : EIATTR_SPARSE_MMA_MASK
	.align		4
.L_25:
        /*0018*/ 	.byte	0x03, 0x50
        /*001a*/ 	.short	0x0000


	//----- nvinfo : EIATTR_MAXREG_COUNT
	.align		4
        /*001c*/ 	.byte	0x03, 0x1b
        /*001e*/ 	.short	0x00ff


	//----- nvinfo : EIATTR_MERCURY_ISA_VERSION
	.align		4
        /*0020*/ 	.byte	0x03, 0x5f
        /*0022*/ 	.short	0x0101


	//----- nvinfo : EIATTR_VRC_CTA_INIT_COUNT
	.align		4
        /*0024*/ 	.byte	0x02, 0x4a
	.zero		1
	.zero		1


	//----- nvinfo : EIATTR_EXIT_INSTR_OFFSETS
	.align		4
        /*0028*/ 	.byte	0x04, 0x1c
        /*002a*/ 	.short	(.L_27 - .L_26)


	//   ....[0]....
.L_26:
        /*002c*/ 	.word	0x00000010


	//----- nvinfo : EIATTR_CBANK_PARAM_SIZE
	.align		4
.L_27:
        /*0030*/ 	.byte	0x03, 0x19
        /*0032*/ 	.short	0x0008


	//----- nvinfo : EIATTR_PARAM_CBANK
	.align		4
        /*0034*/ 	.byte	0x04, 0x0a
        /*0036*/ 	.short	(.L_29 - .L_28)
	.align		4
.L_28:
        /*0038*/ 	.word	index@(.nv.constant0._Z11foo_kernel1IfEvPKT_)
        /*003c*/ 	.short	0x0380
        /*003e*/ 	.short	0x0008


	//----- nvinfo : EIATTR_SW_WAR
	.align		4
.L_29:
        /*0040*/ 	.byte	0x04, 0x36
        /*0042*/ 	.short	(.L_31 - .L_30)
.L_30:
        /*0044*/ 	.word	0x00000008
.L_31:


//--------------------- .nv.callgraph             --------------------------
	.section	.nv.callgraph,"",@"SHT_CUDA_CALLGRAPH"
	.align	4
	.sectionentsize	8
	.align		4
        /*0000*/ 	.word	0x00000000
	.align		4
        /*0004*/ 	.word	0xffffffff
	.align		4
        /*0008*/ 	.word	0x00000000
	.align		4
        /*000c*/ 	.word	0xfffffffe
	.align		4
        /*0010*/ 	.word	0x00000000
	.align		4
        /*0014*/ 	.word	0xfffffffd
	.align		4
        /*0018*/ 	.word	0x00000000
	.align		4
        /*001c*/ 	.word	0xfffffffc


//--------------------- .text._Z11foo_kernel1IdEvPKT_ --------------------------
	.section	.text._Z11foo_kernel1IdEvPKT_,"ax",@progbits
	.align	128
        .global         _Z11foo_kernel1IdEvPKT_
        .type           _Z11foo_kernel1IdEvPKT_,@function
        .size           _Z11foo_kernel1IdEvPKT_,(.L_x_2 - _Z11foo_kernel1IdEvPKT_)
        .other          _Z11foo_kernel1IdEvPKT_,@"STO_CUDA_ENTRY STV_DEFAULT"
_Z11foo_kernel1IdEvPKT_:
.text._Z11foo_kernel1IdEvPKT_:
[----:B------:R-:W-:Y:S01]  /*0000*/  LDC R1, c[0x0][0x37c] ;  /* 0x0000df00ff017b82 */ /* 0x000fe20000000800 */
[----:B------:R-:W-:Y:S05]  /*0010*/  EXIT ;  /* 0x000000000000794d */ /* 0x000fea0003800000 */
.L_x_0:
[----:B------:R-:W-:-:S00]  /*0020*/  BRA `(.L_x_0) ;  /* 0xfffffffc00fc7947 */ /* 0x000fc0000383ffff */
[----:B------:R-:W-:-:S00]  /*0030*/  NOP ;  /* 0x0000000000007918 */ /* 0x000fc00000000000 */
        /* <DEDUP_REMOVED lines=12> */
.L_x_2:


//--------------------- .text._Z11foo_kernel1IfEvPKT_ --------------------------
	.section	.text._Z11foo_kernel1IfEvPKT_,"ax",@progbits
	.align	128
        .global         _Z11foo_kernel1IfEvPKT_
        .type           _Z11foo_kernel1IfEvPKT_,@function
        .size           _Z11foo_kernel1IfEvPKT_,(.L_x_3 - _Z11foo_kernel1IfEvPKT_)
        .other          _Z11foo_kernel1IfEvPKT_,@"STO_CUDA_ENTRY STV_DEFAULT"
_Z11foo_kernel1IfEvPKT_:
.text._Z11foo_kernel1IfEvPKT_:
[----:B------:R-:W-:Y:S01]  /*0000*/  LDC R1, c[0x0][0x37c] ;  /* 0x0000df00ff017b82 */ /* 0x000fe20000000800 */
[----:B------:R-:W-:Y:S05]  /*0010*/  EXIT ;  /* 0x000000000000794d */ /* 0x000fea0003800000 */
.L_x_1:
        /* <DEDUP_REMOVED lines=14> */
.L_x_3:


//--------------------- .nv.shared.reserved.0     --------------------------
	.section	.nv.shared.reserved.0,"aw",@nobits
	.weak		__nv_reservedSMEM_offset_0_alias
	.size		__nv_reservedSMEM_offset_0_alias, 0, 64
	.other		__nv_reservedSMEM_offset_0_alias,@"STO_CUDA_RESERVED_SHARED STV_DEFAULT"
__nv_reservedSMEM_offset_0_alias:
	.zero		0
	.zero		64


//--------------------- .nv.constant0._Z11foo_kernel1IdEvPKT_ --------------------------
	.section	.nv.constant0._Z11foo_kernel1IdEvPKT_,"a",@progbits
	.sectionflags	@""
	.align	4
.nv.constant0._Z11foo_kernel1IdEvPKT_:
	.zero		904


//--------------------- .nv.constant0._Z11foo_kernel1IfEvPKT_ --------------------------
	.section	.nv.constant0._Z11foo_kernel1IfEvPKT_,"a",@progbits
	.sectionflags	@""
	.align	4
.nv.constant0._Z11foo_kernel1IfEvPKT_:
	.zero		904


//--------------------- SYMBOLS --------------------------

	.type		.nv.reservedSmem.offset0,@object
	.size		.nv.reservedSmem.offset0,0x4
